//
// Generated by NVIDIA NVVM Compiler
//
// Compiler Build ID: CL-36424714
// Cuda compilation tools, release 13.0, V13.0.88
// Based on NVVM 20.0.0
//

.version 9.0
.target sm_100
.address_size 64

	// .globl	_Z8bra_testPs

.visible .entry _Z8bra_testPs(
	.param .u64 .ptr .align 1 _Z8bra_testPs_param_0
)
{
	.reg .b32 	%r<13>;
	.reg .b64 	%rd<3>;

	ld.param.u64 	%rd1, [_Z8bra_testPs_param_0];
	cvta.to.global.u64 	%rd2, %rd1;
	mov.u32 	%r1, %ctaid.x;
	st.global.u16 	[%rd2], %r1;
	mov.u32 	%r2, %ctaid.y;
	st.global.u16 	[%rd2+2], %r2;
	mov.u32 	%r3, %ctaid.z;
	st.global.u16 	[%rd2+4], %r3;
	mov.u32 	%r4, %tid.x;
	st.global.u16 	[%rd2+6], %r4;
	mov.u32 	%r5, %tid.y;
	st.global.u16 	[%rd2+8], %r5;
	mov.u32 	%r6, %tid.z;
	st.global.u16 	[%rd2+10], %r6;
	mov.u32 	%r7, %ntid.x;
	st.global.u16 	[%rd2+12], %r7;
	mov.u32 	%r8, %ntid.y;
	st.global.u16 	[%rd2+14], %r8;
	mov.u32 	%r9, %ntid.z;
	st.global.u16 	[%rd2+16], %r9;
	mov.u32 	%r10, %nctaid.x;
	st.global.u16 	[%rd2+18], %r10;
	mov.u32 	%r11, %nctaid.y;
	st.global.u16 	[%rd2+20], %r11;
	mov.u32 	%r12, %nctaid.z;
	st.global.u16 	[%rd2+22], %r12;
	ret;

}


// ===== COMPILED SASS (sm_100) =====

	.target	sm_100

	.elftype	@"ET_EXEC"


//--------------------- .note.nv.tkinfo           --------------------------
	.section	.note.nv.tkinfo,"",@"SHT_NOTE"
	.sectionflags	@"SHF_NOTE_NV_TKINFO"
	.tkinfo
        /*0018*/ 	.word	0x00000002
        /*0030*/ 	.string	""
        /*0030*/ 	.string	"ptxas"
        /*0030*/ 	.string	"Cuda compilation tools, release 13.0, V13.0.88"
        /*0030*/ 	.string	"Build cuda_13.0.r13.0/compiler.36424714_0"
        /*0030*/ 	.string	"-arch sm_100 -m 64 "



//--------------------- .note.nv.cuinfo           --------------------------
	.section	.note.nv.cuinfo,"",@"SHT_NOTE"
	.sectionflags	@"SHF_NOTE_NV_CUINFO"
        /*0018*/ 	.short	0x0002
        /*001a*/ 	.short	0x0064
        /*001c*/ 	.short	0x0082
	.zero		2


//--------------------- .nv.info                  --------------------------
	.section	.nv.info,"",@"SHT_CUDA_INFO"
	.align	4


	//----- nvinfo : EIATTR_REGCOUNT
	.align		4
        /*0000*/ 	.byte	0x04, 0x2f
        /*0002*/ 	.short	(.L_1 - .L_0)
	.align		4
.L_0:
        /*0004*/ 	.word	index@(_Z8bra_testPs)
        /*0008*/ 	.word	0x0000001e


	//----- nvinfo : EIATTR_FRAME_SIZE
	.align		4
.L_1:
        /*000c*/ 	.byte	0x04, 0x11
        /*000e*/ 	.short	(.L_3 - .L_2)
	.align		4
.L_2:
        /*0010*/ 	.word	index@(_Z8bra_testPs)
        /*0014*/ 	.word	0x00000000


	//----- nvinfo : EIATTR_MIN_STACK_SIZE
	.align		4
.L_3:
        /*0018*/ 	.byte	0x04, 0x12
        /*001a*/ 	.short	(.L_5 - .L_4)
	.align		4
.L_4:
        /*001c*/ 	.word	index@(_Z8bra_testPs)
        /*0020*/ 	.word	0x00000000
.L_5:


//--------------------- .nv.compat                --------------------------
	.section	.nv.compat,"",@"SHT_CUDA_COMPAT_INFO"
	.align	4
        /*0000*/ 	.byte	0x02, 0x09, 0x00, 0x00, 0x02, 0x02, 0x01, 0x00, 0x02, 0x05, 0x05, 0x00, 0x03, 0x07, 0x01, 0x01
        /*0010*/ 	.byte	0x02, 0x03, 0x00, 0x00, 0x02, 0x06, 0x01, 0x00, 0x04, 0x0b, 0x08, 0x00, 0x09, 0x00, 0x00, 0x00
        /*0020*/ 	.byte	0x00, 0x00, 0x00, 0x00


//--------------------- .nv.info._Z8bra_testPs    --------------------------
	.section	.nv.info._Z8bra_testPs,"",@"SHT_CUDA_INFO"
	.sectionflags	@""
	.align	4


	//----- nvinfo : EIATTR_CUDA_API_VERSION
	.align		4
        /*0000*/ 	.byte	0x04, 0x37
        /*0002*/ 	.short	(.L_7 - .L_6)
.L_6:
        /*0004*/ 	.word	0x00000082


	//----- nvinfo : EIATTR_KPARAM_INFO
	.align		4
.L_7:
        /*0008*/ 	.byte	0x04, 0x17
        /*000a*/ 	.short	(.L_9 - .L_8)
.L_8:
        /*000c*/ 	.word	0x00000000
        /*0010*/ 	.short	0x0000
        /*0012*/ 	.short	0x0000
        /*0014*/ 	.byte	0x00, 0xf5, 0x21, 0x00


	//----- nvinfo : EIATTR_SPARSE_MMA_MASK
	.align		4
.L_9:
        /*0018*/ 	.byte	0x03, 0x50
        /*001a*/ 	.short	0x0000


	//----- nvinfo : EIATTR_MAXREG_COUNT
	.align		4
        /*001c*/ 	.byte	0x03, 0x1b
        /*001e*/ 	.short	0x00ff


	//----- nvinfo : EIATTR_MERCURY_ISA_VERSION
	.align		4
        /*0020*/ 	.byte	0x03, 0x5f
        /*0022*/ 	.short	0x0101


	//----- nvinfo : EIATTR_VRC_CTA_INIT_COUNT
	.align		4
        /*0024*/ 	.byte	0x02, 0x4a
	.zero		1
	.zero		1


	//----- nvinfo : EIATTR_EXIT_INSTR_OFFSETS
	.align		4
        /*0028*/ 	.byte	0x04, 0x1c
        /*002a*/ 	.short	(.L_11 - .L_10)


	//   ....[0]....
.L_10:
        /*002c*/ 	.word	0x000001b0


	//----- nvinfo : EIATTR_CBANK_PARAM_SIZE
	.align		4
.L_11:
        /*0030*/ 	.byte	0x03, 0x19
        /*0032*/ 	.short	0x0008


	//----- nvinfo : EIATTR_PARAM_CBANK
	.align		4
        /*0034*/ 	.byte	0x04, 0x0a
        /*0036*/ 	.short	(.L_13 - .L_12)
	.align		4
.L_12:
        /*0038*/ 	.word	index@(.nv.constant0._Z8bra_testPs)
        /*003c*/ 	.short	0x0380
        /*003e*/ 	.short	0x0008


	//----- nvinfo : EIATTR_SW_WAR
	.align		4
.L_13:
        /*0040*/ 	.byte	0x04, 0x36
        /*0042*/ 	.short	(.L_15 - .L_14)
.L_14:
        /*0044*/ 	.word	0x00000008
.L_15:


//--------------------- .nv.callgraph             --------------------------
	.section	.nv.callgraph,"",@"SHT_CUDA_CALLGRAPH"
	.align	4
	.sectionentsize	8
	.align		4
        /*0000*/ 	.word	0x00000000
	.align		4
        /*0004*/ 	.word	0xffffffff
	.align		4
        /*0008*/ 	.word	0x00000000
	.align		4
        /*000c*/ 	.word	0xfffffffe
	.align		4
        /*0010*/ 	.word	0x00000000
	.align		4
        /*0014*/ 	.word	0xfffffffd
	.align		4
        /*0018*/ 	.word	0x00000000
	.align		4
        /*001c*/ 	.word	0xfffffffc


//--------------------- .text._Z8bra_testPs       --------------------------
	.section	.text._Z8bra_testPs,"ax",@progbits
	.align	128
        .global         _Z8bra_testPs
        .type           _Z8bra_testPs,@function
        .size           _Z8bra_testPs,(.L_x_1 - _Z8bra_testPs)
        .other          _Z8bra_testPs,@"STO_CUDA_ENTRY STV_DEFAULT"
_Z8bra_testPs:
.text._Z8bra_testPs:
[----:B------:R-:W-:Y:S01]  /*0000*/  LDC R1, c[0x0][0x37c] ;  /* 0x0000df00ff017b82 */ /* 0x000fe20000000800 */
[----:B------:R-:W0:Y:S07]  /*0010*/  S2R R5, SR_CTAID.X ;  /* 0x0000000000057919 */ /* 0x000e2e0000002500 */
[----:B------:R-:W1:Y:S01]  /*0020*/  LDC R17, c[0x0][0x360] ;  /* 0x0000d800ff117b82 */ /* 0x000e620000000800 */
[----:B------:R-:W0:Y:S01]  /*0030*/  LDCU.64 UR4, c[0x0][0x358] ;  /* 0x00006b00ff0477ac */ /* 0x000e220008000a00 */
[----:B------:R-:W2:Y:S01]  /*0040*/  S2R R7, SR_CTAID.Y ;  /* 0x0000000000077919 */ /* 0x000ea20000002600 */
[----:B------:R-:W3:Y:S05]  /*0050*/  S2R R9, SR_CTAID.Z ;  /* 0x0000000000097919 */ /* 0x000eea0000002700 */
[----:B------:R-:W4:Y:S01]  /*0060*/  LDC R19, c[0x0][0x364] ;  /* 0x0000d900ff137b82 */ /* 0x000f220000000800 */
[----:B------:R-:W5:Y:S01]  /*0070*/  S2R R11, SR_TID.X ;  /* 0x00000000000b7919 */ /* 0x000f620000002100 */
[----:B------:R-:W5:Y:S06]  /*0080*/  S2R R13, SR_TID.Y ;  /* 0x00000000000d7919 */ /* 0x000f6c0000002200 */
[----:B------:R-:W4:Y:S01]  /*0090*/  LDC R21, c[0x0][0x368] ;  /* 0x0000da00ff157b82 */ /* 0x000f220000000800 */
[----:B------:R-:W1:Y:S07]  /*00a0*/  S2R R15, SR_TID.Z ;  /* 0x00000000000f7919 */ /* 0x000e6e0000002300 */
[----:B------:R-:W4:Y:S08]  /*00b0*/  LDC R23, c[0x0][0x370] ;  /* 0x0000dc00ff177b82 */ /* 0x000f300000000800 */
[----:B------:R-:W4:Y:S08]  /*00c0*/  LDC R25, c[0x0][0x374] ;  /* 0x0000dd00ff197b82 */ /* 0x000f300000000800 */
[----:B------:R-:W0:Y:S08]  /*00d0*/  LDC.64 R2, c[0x0][0x380] ;  /* 0x0000e000ff027b82 */ /* 0x000e300000000a00 */
[----:B------:R-:W4:Y:S01]  /*00e0*/  LDC R27, c[0x0][0x378] ;  /* 0x0000de00ff1b7b82 */ /* 0x000f220000000800 */
[----:B0-----:R-:W-:Y:S04]  /*00f0*/  STG.E.U16 desc[UR4][R2.64], R5 ;  /* 0x0000000502007986 */ /* 0x001fe8000c101504 */
[----:B--2---:R-:W-:Y:S04]  /*0100*/  STG.E.U16 desc[UR4][R2.64+0x2], R7 ;  /* 0x0000020702007986 */ /* 0x004fe8000c101504 */
[----:B---3--:R-:W-:Y:S04]  /*0110*/  STG.E.U16 desc[UR4][R2.64+0x4], R9 ;  /* 0x0000040902007986 */ /* 0x008fe8000c101504 */
[----:B-----5:R-:W-:Y:S04]  /*0120*/  STG.E.U16 desc[UR4][R2.64+0x6], R11 ;  /* 0x0000060b02007986 */ /* 0x020fe8000c101504 */
[----:B------:R-:W-:Y:S04]  /*0130*/  STG.E.U16 desc[UR4][R2.64+0x8], R13 ;  /* 0x0000080d02007986 */ /* 0x000fe8000c101504 */
[----:B-1----:R-:W-:Y:S04]  /*0140*/  STG.E.U16 desc[UR4][R2.64+0xa], R15 ;  /* 0x00000a0f02007986 */ /* 0x002fe8000c101504 */
[----:B------:R-:W-:Y:S04]  /*0150*/  STG.E.U16 desc[UR4][R2.64+0xc], R17 ;  /* 0x00000c1102007986 */ /* 0x000fe8000c101504 */
[----:B----4-:R-:W-:Y:S04]  /*0160*/  STG.E.U16 desc[UR4][R2.64+0xe], R19 ;  /* 0x00000e1302007986 */ /* 0x010fe8000c101504 */
[----:B------:R-:W-:Y:S04]  /*0170*/  STG.E.U16 desc[UR4][R2.64+0x10], R21 ;  /* 0x0000101502007986 */ /* 0x000fe8000c101504 */
[----:B------:R-:W-:Y:S04]  /*0180*/  STG.E.U16 desc[UR4][R2.64+0x12], R23 ;  /* 0x0000121702007986 */ /* 0x000fe8000c101504 */
[----:B------:R-:W-:Y:S04]  /*0190*/  STG.E.U16 desc[UR4][R2.64+0x14], R25 ;  /* 0x0000141902007986 */ /* 0x000fe8000c101504 */
[----:B------:R-:W-:Y:S01]  /*01a0*/  STG.E.U16 desc[UR4][R2.64+0x16], R27 ;  /* 0x0000161b02007986 */ /* 0x000fe2000c101504 */
[----:B------:R-:W-:Y:S05]  /*01b0*/  EXIT ;  /* 0x000000000000794d */ /* 0x000fea0003800000 */
.L_x_0:
[----:B------:R-:W-:-:S00]  /*01c0*/  BRA `(.L_x_0) ;  /* 0xfffffffc00fc7947 */ /* 0x000fc0000383ffff */
[----:B------:R-:W-:-:S00]  /*01d0*/  NOP ;  /* 0x0000000000007918 */ /* 0x000fc00000000000 */
        /* <DEDUP_REMOVED lines=10> */
.L_x_1:


//--------------------- .nv.shared.reserved.0     --------------------------
	.section	.nv.shared.reserved.0,"aw",@nobits
	.weak		__nv_reservedSMEM_offset_0_alias
	.size		__nv_reservedSMEM_offset_0_alias, 0, 64
	.other		__nv_reservedSMEM_offset_0_alias,@"STO_CUDA_RESERVED_SHARED STV_DEFAULT"
__nv_reservedSMEM_offset_0_alias:
	.zero		0
	.zero		64


//--------------------- .nv.constant0._Z8bra_testPs --------------------------
	.section	.nv.constant0._Z8bra_testPs,"a",@progbits
	.sectionflags	@""
	.align	4
.nv.constant0._Z8bra_testPs:
	.zero		904


//--------------------- SYMBOLS --------------------------

	.type		.nv.reservedSmem.offset0,@object
	.size		.nv.reservedSmem.offset0,0x4
